//
// Generated by NVIDIA NVVM Compiler
//
// Compiler Build ID: CL-36424714
// Cuda compilation tools, release 13.0, V13.0.88
// Based on NVVM 20.0.0
//

.version 9.0
.target sm_100
.address_size 64

	// .globl	RGBA_to_RGBAP

.visible .entry RGBA_to_RGBAP(
	.param .u32 RGBA_to_RGBAP_param_0,
	.param .u32 RGBA_to_RGBAP_param_1,
	.param .u32 RGBA_to_RGBAP_param_2,
	.param .u64 .ptr .align 1 RGBA_to_RGBAP_param_3,
	.param .u32 RGBA_to_RGBAP_param_4,
	.param .u32 RGBA_to_RGBAP_param_5,
	.param .u32 RGBA_to_RGBAP_param_6,
	.param .u64 .ptr .align 1 RGBA_to_RGBAP_param_7,
	.param .u64 .ptr .align 1 RGBA_to_RGBAP_param_8,
	.param .u64 .ptr .align 1 RGBA_to_RGBAP_param_9,
	.param .u64 .ptr .align 1 RGBA_to_RGBAP_param_10
)
{
	.reg .pred 	%p<8>;
	.reg .b16 	%rs<5>;
	.reg .b32 	%r<25>;
	.reg .b64 	%rd<24>;

	ld.param.u32 	%r7, [RGBA_to_RGBAP_param_0];
	ld.param.u32 	%r8, [RGBA_to_RGBAP_param_1];
	ld.param.u32 	%r5, [RGBA_to_RGBAP_param_2];
	ld.param.u64 	%rd1, [RGBA_to_RGBAP_param_3];
	ld.param.u32 	%r9, [RGBA_to_RGBAP_param_4];
	ld.param.u32 	%r10, [RGBA_to_RGBAP_param_5];
	ld.param.u32 	%r6, [RGBA_to_RGBAP_param_6];
	ld.param.u64 	%rd2, [RGBA_to_RGBAP_param_7];
	ld.param.u64 	%rd3, [RGBA_to_RGBAP_param_8];
	ld.param.u64 	%rd4, [RGBA_to_RGBAP_param_9];
	ld.param.u64 	%rd5, [RGBA_to_RGBAP_param_10];
	mov.u32 	%r11, %ctaid.x;
	mov.u32 	%r12, %ntid.x;
	mov.u32 	%r13, %tid.x;
	mad.lo.s32 	%r1, %r11, %r12, %r13;
	mov.u32 	%r14, %ctaid.y;
	mov.u32 	%r15, %ntid.y;
	mov.u32 	%r16, %tid.y;
	mad.lo.s32 	%r2, %r14, %r15, %r16;
	mul.lo.s32 	%r17, %r1, %r7;
	div.u32 	%r3, %r17, %r9;
	mul.lo.s32 	%r18, %r8, %r2;
	div.u32 	%r4, %r18, %r10;
	setp.ge.u32 	%p1, %r3, %r7;
	setp.ge.u32 	%p2, %r4, %r8;
	or.pred  	%p3, %p1, %p2;
	setp.ge.u32 	%p4, %r1, %r9;
	or.pred  	%p5, %p4, %p3;
	setp.ge.u32 	%p6, %r2, %r10;
	or.pred  	%p7, %p6, %p5;
	@%p7 bra 	$L__BB0_2;
	cvta.to.global.u64 	%rd6, %rd1;
	cvta.to.global.u64 	%rd7, %rd2;
	cvta.to.global.u64 	%rd8, %rd3;
	cvta.to.global.u64 	%rd9, %rd4;
	cvta.to.global.u64 	%rd10, %rd5;
	shl.b32 	%r19, %r3, 2;
	mad.lo.s32 	%r20, %r4, %r5, %r19;
	mad.lo.s32 	%r21, %r6, %r2, %r1;
	cvt.u64.u32 	%rd11, %r20;
	add.s64 	%rd12, %rd6, %rd11;
	ld.global.u8 	%rs1, [%rd12];
	cvt.u64.u32 	%rd13, %r21;
	add.s64 	%rd14, %rd7, %rd13;
	st.global.u8 	[%rd14], %rs1;
	add.s32 	%r22, %r20, 1;
	cvt.u64.u32 	%rd15, %r22;
	add.s64 	%rd16, %rd6, %rd15;
	ld.global.u8 	%rs2, [%rd16];
	add.s64 	%rd17, %rd8, %rd13;
	st.global.u8 	[%rd17], %rs2;
	add.s32 	%r23, %r20, 2;
	cvt.u64.u32 	%rd18, %r23;
	add.s64 	%rd19, %rd6, %rd18;
	ld.global.u8 	%rs3, [%rd19];
	add.s64 	%rd20, %rd9, %rd13;
	st.global.u8 	[%rd20], %rs3;
	add.s32 	%r24, %r20, 3;
	cvt.u64.u32 	%rd21, %r24;
	add.s64 	%rd22, %rd6, %rd21;
	ld.global.u8 	%rs4, [%rd22];
	add.s64 	%rd23, %rd10, %rd13;
	st.global.u8 	[%rd23], %rs4;
$L__BB0_2:
	ret;

}


// ===== COMPILED SASS (sm_100) =====

	.target	sm_100

	.elftype	@"ET_EXEC"


//--------------------- .note.nv.tkinfo           --------------------------
	.section	.note.nv.tkinfo,"",@"SHT_NOTE"
	.sectionflags	@"SHF_NOTE_NV_TKINFO"
	.tkinfo
        /*0018*/ 	.word	0x00000002
        /*0030*/ 	.string	""
        /*0030*/ 	.string	"ptxas"
        /*0030*/ 	.string	"Cuda compilation tools, release 13.0, V13.0.88"
        /*0030*/ 	.string	"Build cuda_13.0.r13.0/compiler.36424714_0"
        /*0030*/ 	.string	"-arch sm_100 -m 64 "



//--------------------- .note.nv.cuinfo           --------------------------
	.section	.note.nv.cuinfo,"",@"SHT_NOTE"
	.sectionflags	@"SHF_NOTE_NV_CUINFO"
        /*0018*/ 	.short	0x0002
        /*001a*/ 	.short	0x0064
        /*001c*/ 	.short	0x0082
	.zero		2


//--------------------- .nv.info                  --------------------------
	.section	.nv.info,"",@"SHT_CUDA_INFO"
	.align	4


	//----- nvinfo : EIATTR_REGCOUNT
	.align		4
        /*0000*/ 	.byte	0x04, 0x2f
        /*0002*/ 	.short	(.L_1 - .L_0)
	.align		4
.L_0:
        /*0004*/ 	.word	index@(RGBA_to_RGBAP)
        /*0008*/ 	.word	0x00000010


	//----- nvinfo : EIATTR_FRAME_SIZE
	.align		4
.L_1:
        /*000c*/ 	.byte	0x04, 0x11
        /*000e*/ 	.short	(.L_3 - .L_2)
	.align		4
.L_2:
        /*0010*/ 	.word	index@(RGBA_to_RGBAP)
        /*0014*/ 	.word	0x00000000


	//----- nvinfo : EIATTR_MIN_STACK_SIZE
	.align		4
.L_3:
        /*0018*/ 	.byte	0x04, 0x12
        /*001a*/ 	.short	(.L_5 - .L_4)
	.align		4
.L_4:
        /*001c*/ 	.word	index@(RGBA_to_RGBAP)
        /*0020*/ 	.word	0x00000000
.L_5:


//--------------------- .nv.compat                --------------------------
	.section	.nv.compat,"",@"SHT_CUDA_COMPAT_INFO"
	.align	4
        /*0000*/ 	.byte	0x02, 0x09, 0x00, 0x00, 0x02, 0x02, 0x01, 0x00, 0x02, 0x05, 0x05, 0x00, 0x03, 0x07, 0x01, 0x01
        /*0010*/ 	.byte	0x02, 0x03, 0x00, 0x00, 0x02, 0x06, 0x01, 0x00, 0x04, 0x0b, 0x08, 0x00, 0x09, 0x00, 0x00, 0x00
        /*0020*/ 	.byte	0x00, 0x00, 0x00, 0x00


//--------------------- .nv.info.RGBA_to_RGBAP    --------------------------
	.section	.nv.info.RGBA_to_RGBAP,"",@"SHT_CUDA_INFO"
	.sectionflags	@""
	.align	4


	//----- nvinfo : EIATTR_CUDA_API_VERSION
	.align		4
        /*0000*/ 	.byte	0x04, 0x37
        /*0002*/ 	.short	(.L_7 - .L_6)
.L_6:
        /*0004*/ 	.word	0x00000082


	//----- nvinfo : EIATTR_KPARAM_INFO
	.align		4
.L_7:
        /*0008*/ 	.byte	0x04, 0x17
        /*000a*/ 	.short	(.L_9 - .L_8)
.L_8:
        /*000c*/ 	.word	0x00000000
        /*0010*/ 	.short	0x000a
        /*0012*/ 	.short	0x0040
        /*0014*/ 	.byte	0x00, 0xf5, 0x21, 0x00


	//----- nvinfo : EIATTR_KPARAM_INFO
	.align		4
.L_9:
        /*0018*/ 	.byte	0x04, 0x17
        /*001a*/ 	.short	(.L_11 - .L_10)
.L_10:
        /*001c*/ 	.word	0x00000000
        /*0020*/ 	.short	0x0009
        /*0022*/ 	.short	0x0038
        /*0024*/ 	.byte	0x00, 0xf5, 0x21, 0x00


	//----- nvinfo : EIATTR_KPARAM_INFO
	.align		4
.L_11:
        /*0028*/ 	.byte	0x04, 0x17
        /*002a*/ 	.short	(.L_13 - .L_12)
.L_12:
        /*002c*/ 	.word	0x00000000
        /*0030*/ 	.short	0x0008
        /*0032*/ 	.short	0x0030
        /*0034*/ 	.byte	0x00, 0xf5, 0x21, 0x00


	//----- nvinfo : EIATTR_KPARAM_INFO
	.align		4
.L_13:
        /*0038*/ 	.byte	0x04, 0x17
        /*003a*/ 	.short	(.L_15 - .L_14)
.L_14:
        /*003c*/ 	.word	0x00000000
        /*0040*/ 	.short	0x0007
        /*0042*/ 	.short	0x0028
        /*0044*/ 	.byte	0x00, 0xf5, 0x21, 0x00


	//----- nvinfo : EIATTR_KPARAM_INFO
	.align		4
.L_15:
        /*0048*/ 	.byte	0x04, 0x17
        /*004a*/ 	.short	(.L_17 - .L_16)
.L_16:
        /*004c*/ 	.word	0x00000000
        /*0050*/ 	.short	0x0006
        /*0052*/ 	.short	0x0020
        /*0054*/ 	.byte	0x00, 0xf0, 0x11, 0x00


	//----- nvinfo : EIATTR_KPARAM_INFO
	.align		4
.L_17:
        /*0058*/ 	.byte	0x04, 0x17
        /*005a*/ 	.short	(.L_19 - .L_18)
.L_18:
        /*005c*/ 	.word	0x00000000
        /*0060*/ 	.short	0x0005
        /*0062*/ 	.short	0x001c
        /*0064*/ 	.byte	0x00, 0xf0, 0x11, 0x00


	//----- nvinfo : EIATTR_KPARAM_INFO
	.align		4
.L_19:
        /*0068*/ 	.byte	0x04, 0x17
        /*006a*/ 	.short	(.L_21 - .L_20)
.L_20:
        /*006c*/ 	.word	0x00000000
        /*0070*/ 	.short	0x0004
        /*0072*/ 	.short	0x0018
        /*0074*/ 	.byte	0x00, 0xf0, 0x11, 0x00


	//----- nvinfo : EIATTR_KPARAM_INFO
	.align		4
.L_21:
        /*0078*/ 	.byte	0x04, 0x17
        /*007a*/ 	.short	(.L_23 - .L_22)
.L_22:
        /*007c*/ 	.word	0x00000000
        /*0080*/ 	.short	0x0003
        /*0082*/ 	.short	0x0010
        /*0084*/ 	.byte	0x00, 0xf5, 0x21, 0x00


	//----- nvinfo : EIATTR_KPARAM_INFO
	.align		4
.L_23:
        /*0088*/ 	.byte	0x04, 0x17
        /*008a*/ 	.short	(.L_25 - .L_24)
.L_24:
        /*008c*/ 	.word	0x00000000
        /*0090*/ 	.short	0x0002
        /*0092*/ 	.short	0x0008
        /*0094*/ 	.byte	0x00, 0xf0, 0x11, 0x00


	//----- nvinfo : EIATTR_KPARAM_INFO
	.align		4
.L_25:
        /*0098*/ 	.byte	0x04, 0x17
        /*009a*/ 	.short	(.L_27 - .L_26)
.L_26:
        /*009c*/ 	.word	0x00000000
        /*00a0*/ 	.short	0x0001
        /*00a2*/ 	.short	0x0004
        /*00a4*/ 	.byte	0x00, 0xf0, 0x11, 0x00


	//----- nvinfo : EIATTR_KPARAM_INFO
	.align		4
.L_27:
        /*00a8*/ 	.byte	0x04, 0x17
        /*00aa*/ 	.short	(.L_29 - .L_28)
.L_28:
        /*00ac*/ 	.word	0x00000000
        /*00b0*/ 	.short	0x0000
        /*00b2*/ 	.short	0x0000
        /*00b4*/ 	.byte	0x00, 0xf0, 0x11, 0x00


	//----- nvinfo : EIATTR_SPARSE_MMA_MASK
	.align		4
.L_29:
        /*00b8*/ 	.byte	0x03, 0x50
        /*00ba*/ 	.short	0x0000


	//----- nvinfo : EIATTR_MAXREG_COUNT
	.align		4
        /*00bc*/ 	.byte	0x03, 0x1b
        /*00be*/ 	.short	0x00ff


	//----- nvinfo : EIATTR_MERCURY_ISA_VERSION
	.align		4
        /*00c0*/ 	.byte	0x03, 0x5f
        /*00c2*/ 	.short	0x0101


	//----- nvinfo : EIATTR_VRC_CTA_INIT_COUNT
	.align		4
        /*00c4*/ 	.byte	0x02, 0x4a
	.zero		1
	.zero		1


	//----- nvinfo : EIATTR_EXIT_INSTR_OFFSETS
	.align		4
        /*00c8*/ 	.byte	0x04, 0x1c
        /*00ca*/ 	.short	(.L_31 - .L_30)


	//   ....[0]....
.L_30:
        /*00cc*/ 	.word	0x00000350


	//   ....[1]....
        /*00d0*/ 	.word	0x000005b0


	//----- nvinfo : EIATTR_CBANK_PARAM_SIZE
	.align		4
.L_31:
        /*00d4*/ 	.byte	0x03, 0x19
        /*00d6*/ 	.short	0x0048


	//----- nvinfo : EIATTR_PARAM_CBANK
	.align		4
        /*00d8*/ 	.byte	0x04, 0x0a
        /*00da*/ 	.short	(.L_33 - .L_32)
	.align		4
.L_32:
        /*00dc*/ 	.word	index@(.nv.constant0.RGBA_to_RGBAP)
        /*00e0*/ 	.short	0x0380
        /*00e2*/ 	.short	0x0048


	//----- nvinfo : EIATTR_SW_WAR
	.align		4
.L_33:
        /*00e4*/ 	.byte	0x04, 0x36
        /*00e6*/ 	.short	(.L_35 - .L_34)
.L_34:
        /*00e8*/ 	.word	0x00000008
.L_35:


//--------------------- .nv.callgraph             --------------------------
	.section	.nv.callgraph,"",@"SHT_CUDA_CALLGRAPH"
	.align	4
	.sectionentsize	8
	.align		4
        /*0000*/ 	.word	0x00000000
	.align		4
        /*0004*/ 	.word	0xffffffff
	.align		4
        /*0008*/ 	.word	0x00000000
	.align		4
        /*000c*/ 	.word	0xfffffffe
	.align		4
        /*0010*/ 	.word	0x00000000
	.align		4
        /*0014*/ 	.word	0xfffffffd
	.align		4
        /*0018*/ 	.word	0x00000000
	.align		4
        /*001c*/ 	.word	0xfffffffc


//--------------------- .text.RGBA_to_RGBAP       --------------------------
	.section	.text.RGBA_to_RGBAP,"ax",@progbits
	.align	128
        .global         RGBA_to_RGBAP
        .type           RGBA_to_RGBAP,@function
        .size           RGBA_to_RGBAP,(.L_x_1 - RGBA_to_RGBAP)
        .other          RGBA_to_RGBAP,@"STO_CUDA_ENTRY STV_DEFAULT"
RGBA_to_RGBAP:
.text.RGBA_to_RGBAP:
[----:B------:R-:W-:Y:S01]  /*0000*/  LDC R1, c[0x0][0x37c] ;  /* 0x0000df00ff017b82 */ /* 0x000fe20000000800 */
[----:B------:R-:W0:Y:S01]  /*0010*/  LDCU.64 UR8, c[0x0][0x398] ;  /* 0x00007300ff0877ac */ /* 0x000e220008000a00 */
[----:B------:R-:W1:Y:S06]  /*0020*/  S2R R7, SR_TID.X ;  /* 0x0000000000077919 */ /* 0x000e6c0000002100 */
[----:B------:R-:W1:Y:S01]  /*0030*/  S2UR UR4, SR_CTAID.X ;  /* 0x00000000000479c3 */ /* 0x000e620000002500 */
[----:B------:R-:W2:Y:S01]  /*0040*/  LDCU.64 UR6, c[0x0][0x380] ;  /* 0x00007000ff0677ac */ /* 0x000ea20008000a00 */
[----:B------:R-:W3:Y:S06]  /*0050*/  S2R R9, SR_TID.Y ;  /* 0x0000000000097919 */ /* 0x000eec0000002200 */
[----:B------:R-:W1:Y:S01]  /*0060*/  LDC R6, c[0x0][0x360] ;  /* 0x0000d800ff067b82 */ /* 0x000e620000000800 */
[----:B0-----:R-:W0:Y:S07]  /*0070*/  I2F.U32.RP R5, UR9 ;  /* 0x0000000900057d06 */ /* 0x001e2e0008209000 */
[----:B------:R-:W3:Y:S01]  /*0080*/  S2UR UR5, SR_CTAID.Y ;  /* 0x00000000000579c3 */ /* 0x000ee20000002600 */
[----:B------:R-:W-:-:S02]  /*0090*/  ISETP.NE.U32.AND P5, PT, RZ, UR9, PT ;  /* 0x00000009ff007c0c */ /* 0x000fc4000bfa5070 */
[----:B------:R-:W-:Y:S01]  /*00a0*/  ISETP.NE.U32.AND P2, PT, RZ, UR8, PT ;  /* 0x00000008ff007c0c */ /* 0x000fe2000bf45070 */
[----:B------:R-:W4:Y:S04]  /*00b0*/  I2F.U32.RP R0, UR8 ;  /* 0x0000000800007d06 */ /* 0x000f280008209000 */
[----:B------:R-:W3:Y:S04]  /*00c0*/  LDC R8, c[0x0][0x364] ;  /* 0x0000d900ff087b82 */ /* 0x000ee80000000800 */
[----:B0-----:R-:W0:Y:S08]  /*00d0*/  MUFU.RCP R5, R5 ;  /* 0x0000000500057308 */ /* 0x001e300000001000 */
[----:B----4-:R-:W4:Y:S01]  /*00e0*/  MUFU.RCP R0, R0 ;  /* 0x0000000000007308 */ /* 0x010f220000001000 */
[----:B0-----:R-:W-:-:S07]  /*00f0*/  VIADD R2, R5, 0xffffffe ;  /* 0x0ffffffe05027836 */ /* 0x001fce0000000000 */
[----:B------:R0:W5:Y:S01]  /*0100*/  F2I.FTZ.U32.TRUNC.NTZ R3, R2 ;  /* 0x0000000200037305 */ /* 0x000162000021f000 */
[----:B----4-:R-:W-:Y:S02]  /*0110*/  VIADD R4, R0, 0xffffffe ;  /* 0x0ffffffe00047836 */ /* 0x010fe40000000000 */
[----:B-1----:R-:W-:-:S05]  /*0120*/  IMAD R0, R6, UR4, R7 ;  /* 0x0000000406007c24 */ /* 0x002fca000f8e0207 */
[----:B------:R1:W4:Y:S01]  /*0130*/  F2I.FTZ.U32.TRUNC.NTZ R5, R4 ;  /* 0x0000000400057305 */ /* 0x000322000021f000 */
[----:B0-----:R-:W-:Y:S02]  /*0140*/  IMAD.MOV.U32 R2, RZ, RZ, RZ ;  /* 0x000000ffff027224 */ /* 0x001fe400078e00ff */
[----:B---3--:R-:W-:Y:S01]  /*0150*/  IMAD R7, R8, UR5, R9 ;  /* 0x0000000508077c24 */ /* 0x008fe2000f8e0209 */
[----:B-----5:R-:W-:Y:S01]  /*0160*/  IADD3 R11, PT, PT, RZ, -R3, RZ ;  /* 0x80000003ff0b7210 */ /* 0x020fe20007ffe0ff */
[----:B-1----:R-:W-:-:S04]  /*0170*/  HFMA2 R4, -RZ, RZ, 0, 0 ;  /* 0x00000000ff047431 */ /* 0x002fc800000001ff */
[----:B------:R-:W-:Y:S02]  /*0180*/  IMAD R11, R11, UR9, RZ ;  /* 0x000000090b0b7c24 */ /* 0x000fe4000f8e02ff */
[----:B----4-:R-:W-:Y:S02]  /*0190*/  IMAD.MOV R10, RZ, RZ, -R5 ;  /* 0x000000ffff0a7224 */ /* 0x010fe400078e0a05 */
[----:B------:R-:W-:-:S04]  /*01a0*/  IMAD.HI.U32 R6, R3, R11, R2 ;  /* 0x0000000b03067227 */ /* 0x000fc800078e0002 */
[----:B------:R-:W-:Y:S02]  /*01b0*/  IMAD R9, R10, UR8, RZ ;  /* 0x000000080a097c24 */ /* 0x000fe4000f8e02ff */
[----:B--2---:R-:W-:Y:S02]  /*01c0*/  IMAD R3, R7, UR7, RZ ;  /* 0x0000000707037c24 */ /* 0x004fe4000f8e02ff */
[----:B------:R-:W-:-:S04]  /*01d0*/  IMAD.HI.U32 R5, R5, R9, R4 ;  /* 0x0000000905057227 */ /* 0x000fc800078e0004 */
[----:B------:R-:W-:Y:S02]  /*01e0*/  IMAD R2, R0, UR6, RZ ;  /* 0x0000000600027c24 */ /* 0x000fe4000f8e02ff */
[----:B------:R-:W-:-:S04]  /*01f0*/  IMAD.HI.U32 R6, R6, R3, RZ ;  /* 0x0000000306067227 */ /* 0x000fc800078e00ff */
[----:B------:R-:W-:-:S04]  /*0200*/  IMAD.HI.U32 R5, R5, R2, RZ ;  /* 0x0000000205057227 */ /* 0x000fc800078e00ff */
[----:B------:R-:W-:Y:S02]  /*0210*/  IMAD.MOV R4, RZ, RZ, -R6 ;  /* 0x000000ffff047224 */ /* 0x000fe400078e0a06 */
[----:B------:R-:W-:Y:S02]  /*0220*/  IMAD.MOV R9, RZ, RZ, -R5 ;  /* 0x000000ffff097224 */ /* 0x000fe400078e0a05 */
[----:B------:R-:W-:Y:S02]  /*0230*/  IMAD R3, R4, UR9, R3 ;  /* 0x0000000904037c24 */ /* 0x000fe4000f8e0203 */
[----:B------:R-:W-:-:S03]  /*0240*/  IMAD R2, R9, UR8, R2 ;  /* 0x0000000809027c24 */ /* 0x000fc6000f8e0202 */
[----:B------:R-:W-:Y:S02]  /*0250*/  ISETP.GE.U32.AND P3, PT, R3, UR9, PT ;  /* 0x0000000903007c0c */ /* 0x000fe4000bf66070 */
[----:B------:R-:W-:-:S11]  /*0260*/  ISETP.GE.U32.AND P0, PT, R2, UR8, PT ;  /* 0x0000000802007c0c */ /* 0x000fd6000bf06070 */
[----:B------:R-:W-:Y:S01]  /*0270*/  @P3 IADD3 R3, PT, PT, R3, -UR9, RZ ;  /* 0x8000000903033c10 */ /* 0x000fe2000fffe0ff */
[----:B------:R-:W-:Y:S01]  /*0280*/  @P3 VIADD R6, R6, 0x1 ;  /* 0x0000000106063836 */ /* 0x000fe20000000000 */
[----:B------:R-:W-:Y:S01]  /*0290*/  @P0 IADD3 R5, PT, PT, R5, 0x1, RZ ;  /* 0x0000000105050810 */ /* 0x000fe20007ffe0ff */
[----:B------:R-:W-:Y:S01]  /*02a0*/  @P0 VIADD R2, R2, -UR8 ;  /* 0x8000000802020c36 */ /* 0x000fe20008000000 */
[----:B------:R-:W-:-:S04]  /*02b0*/  ISETP.GE.U32.AND P4, PT, R3, UR9, PT ;  /* 0x0000000903007c0c */ /* 0x000fc8000bf86070 */
[----:B------:R-:W-:-:S09]  /*02c0*/  ISETP.GE.U32.AND P1, PT, R2, UR8, PT ;  /* 0x0000000802007c0c */ /* 0x000fd2000bf26070 */
[----:B------:R-:W-:Y:S01]  /*02d0*/  @P4 VIADD R6, R6, 0x1 ;  /* 0x0000000106064836 */ /* 0x000fe20000000000 */
[----:B------:R-:W-:-:S03]  /*02e0*/  @!P5 LOP3.LUT R6, RZ, UR9, RZ, 0x33, !PT ;  /* 0x00000009ff06dc12 */ /* 0x000fc6000f8e33ff */
[----:B------:R-:W-:Y:S02]  /*02f0*/  @P1 IADD3 R5, PT, PT, R5, 0x1, RZ ;  /* 0x0000000105051810 */ /* 0x000fe40007ffe0ff */
[----:B------:R-:W-:Y:S02]  /*0300*/  @!P2 LOP3.LUT R5, RZ, UR8, RZ, 0x33, !PT ;  /* 0x00000008ff05ac12 */ /* 0x000fe4000f8e33ff */
[----:B------:R-:W-:-:S04]  /*0310*/  ISETP.GE.U32.AND P0, PT, R6, UR7, PT ;  /* 0x0000000706007c0c */ /* 0x000fc8000bf06070 */
[----:B------:R-:W-:-:S04]  /*0320*/  ISETP.GE.U32.OR P0, PT, R5, UR6, P0 ;  /* 0x0000000605007c0c */ /* 0x000fc80008706470 */
[----:B------:R-:W-:-:S04]  /*0330*/  ISETP.GE.U32.OR P0, PT, R0, UR8, P0 ;  /* 0x0000000800007c0c */ /* 0x000fc80008706470 */
[----:B------:R-:W-:-:S13]  /*0340*/  ISETP.GE.U32.OR P0, PT, R7, UR9, P0 ;  /* 0x0000000907007c0c */ /* 0x000fda0008706470 */
[----:B------:R-:W-:Y:S05]  /*0350*/  @P0 EXIT ;  /* 0x000000000000094d */ /* 0x000fea0003800000 */
[----:B------:R-:W0:Y:S01]  /*0360*/  LDCU UR6, c[0x0][0x388] ;  /* 0x00007100ff0677ac */ /* 0x000e220008000800 */
[----:B------:R-:W-:Y:S01]  /*0370*/  IMAD.SHL.U32 R5, R5, 0x4, RZ ;  /* 0x0000000405057824 */ /* 0x000fe200078e00ff */
[----:B------:R-:W1:Y:S01]  /*0380*/  LDCU.64 UR8, c[0x0][0x390] ;  /* 0x00007200ff0877ac */ /* 0x000e620008000a00 */
[----:B------:R-:W2:Y:S01]  /*0390*/  LDCU.64 UR4, c[0x0][0x358] ;  /* 0x00006b00ff0477ac */ /* 0x000ea20008000a00 */
[----:B------:R-:W3:Y:S01]  /*03a0*/  LDCU.64 UR10, c[0x0][0x3a8] ;  /* 0x00007500ff0a77ac */ /* 0x000ee20008000a00 */
[----:B------:R-:W4:Y:S01]  /*03b0*/  LDCU.128 UR12, c[0x0][0x3b0] ;  /* 0x00007600ff0c77ac */ /* 0x000f220008000c00 */
[----:B0-----:R-:W-:Y:S01]  /*03c0*/  IMAD R10, R6, UR6, R5 ;  /* 0x00000006060a7c24 */ /* 0x001fe2000f8e0205 */
[----:B------:R-:W0:Y:S04]  /*03d0*/  LDCU UR6, c[0x0][0x3a0] ;  /* 0x00007400ff0677ac */ /* 0x000e280008000800 */
[----:B-1----:R-:W-:-:S04]  /*03e0*/  IADD3 R2, P0, PT, R10, UR8, RZ ;  /* 0x000000080a027c10 */ /* 0x002fc8000ff1e0ff */
[----:B------:R-:W-:-:S05]  /*03f0*/  IADD3.X R3, PT, PT, RZ, UR9, RZ, P0, !PT ;  /* 0x00000009ff037c10 */ /* 0x000fca00087fe4ff */
[----:B--2---:R-:W2:Y:S01]  /*0400*/  LDG.E.U8 R11, desc[UR4][R2.64] ;  /* 0x00000004020b7981 */ /* 0x004ea2000c1e1100 */
[----:B------:R-:W-:Y:S02]  /*0410*/  VIADD R6, R10, 0x1 ;  /* 0x000000010a067836 */ /* 0x000fe40000000000 */
[----:B0-----:R-:W-:-:S03]  /*0420*/  IMAD R0, R7, UR6, R0 ;  /* 0x0000000607007c24 */ /* 0x001fc6000f8e0200 */
[----:B------:R-:W-:Y:S01]  /*0430*/  IADD3 R6, P1, PT, R6, UR8, RZ ;  /* 0x0000000806067c10 */ /* 0x000fe2000ff3e0ff */
[----:B------:R-:W0:Y:S01]  /*0440*/  LDCU.64 UR6, c[0x0][0x3c0] ;  /* 0x00007800ff0677ac */ /* 0x000e220008000a00 */
[----:B---3--:R-:W-:-:S03]  /*0450*/  IADD3 R4, P0, PT, R0, UR10, RZ ;  /* 0x0000000a00047c10 */ /* 0x008fc6000ff1e0ff */
[----:B------:R-:W-:Y:S01]  /*0460*/  IMAD.X R7, RZ, RZ, UR9, P1 ;  /* 0x00000009ff077e24 */ /* 0x000fe200088e06ff */
[----:B------:R-:W-:-:S05]  /*0470*/  IADD3.X R5, PT, PT, RZ, UR11, RZ, P0, !PT ;  /* 0x0000000bff057c10 */ /* 0x000fca00087fe4ff */
[----:B--2---:R1:W-:Y:S04]  /*0480*/  STG.E.U8 desc[UR4][R4.64], R11 ;  /* 0x0000000b04007986 */ /* 0x0043e8000c101104 */
[----:B------:R-:W2:Y:S01]  /*0490*/  LDG.E.U8 R13, desc[UR4][R6.64] ;  /* 0x00000004060d7981 */ /* 0x000ea2000c1e1100 */
[----:B------:R-:W-:Y:S02]  /*04a0*/  IADD3 R8, PT, PT, R10, 0x2, RZ ;  /* 0x000000020a087810 */ /* 0x000fe40007ffe0ff */
[----:B----4-:R-:W-:Y:S02]  /*04b0*/  IADD3 R2, P0, PT, R0, UR12, RZ ;  /* 0x0000000c00027c10 */ /* 0x010fe4000ff1e0ff */
[----:B------:R-:W-:-:S03]  /*04c0*/  IADD3 R8, P1, PT, R8, UR8, RZ ;  /* 0x0000000808087c10 */ /* 0x000fc6000ff3e0ff */
[----:B------:R-:W-:Y:S01]  /*04d0*/  IMAD.X R3, RZ, RZ, UR13, P0 ;  /* 0x0000000dff037e24 */ /* 0x000fe200080e06ff */
[----:B------:R-:W-:Y:S01]  /*04e0*/  IADD3.X R9, PT, PT, RZ, UR9, RZ, P1, !PT ;  /* 0x00000009ff097c10 */ /* 0x000fe20008ffe4ff */
[----:B------:R-:W-:-:S03]  /*04f0*/  VIADD R10, R10, 0x3 ;  /* 0x000000030a0a7836 */ /* 0x000fc60000000000 */
[----:B--2---:R-:W-:Y:S04]  /*0500*/  STG.E.U8 desc[UR4][R2.64], R13 ;  /* 0x0000000d02007986 */ /* 0x004fe8000c101104 */
[----:B------:R-:W2:Y:S01]  /*0510*/  LDG.E.U8 R9, desc[UR4][R8.64] ;  /* 0x0000000408097981 */ /* 0x000ea2000c1e1100 */
[----:B------:R-:W-:Y:S02]  /*0520*/  IADD3 R6, P1, PT, R10, UR8, RZ ;  /* 0x000000080a067c10 */ /* 0x000fe4000ff3e0ff */
[----:B-1----:R-:W-:-:S03]  /*0530*/  IADD3 R4, P0, PT, R0, UR14, RZ ;  /* 0x0000000e00047c10 */ /* 0x002fc6000ff1e0ff */
[----:B------:R-:W-:Y:S01]  /*0540*/  IMAD.X R7, RZ, RZ, UR9, P1 ;  /* 0x00000009ff077e24 */ /* 0x000fe200088e06ff */
[----:B------:R-:W-:-:S05]  /*0550*/  IADD3.X R5, PT, PT, RZ, UR15, RZ, P0, !PT ;  /* 0x0000000fff057c10 */ /* 0x000fca00087fe4ff */
[----:B--2---:R-:W-:Y:S04]  /*0560*/  STG.E.U8 desc[UR4][R4.64], R9 ;  /* 0x0000000904007986 */ /* 0x004fe8000c101104 */
[----:B------:R-:W2:Y:S01]  /*0570*/  LDG.E.U8 R7, desc[UR4][R6.64] ;  /* 0x0000000406077981 */ /* 0x000ea2000c1e1100 */
[----:B0-----:R-:W-:-:S04]  /*0580*/  IADD3 R10, P0, PT, R0, UR6, RZ ;  /* 0x00000006000a7c10 */ /* 0x001fc8000ff1e0ff */
[----:B------:R-:W-:-:S05]  /*0590*/  IADD3.X R11, PT, PT, RZ, UR7, RZ, P0, !PT ;  /* 0x00000007ff0b7c10 */ /* 0x000fca00087fe4ff */
[----:B--2---:R-:W-:Y:S01]  /*05a0*/  STG.E.U8 desc[UR4][R10.64], R7 ;  /* 0x000000070a007986 */ /* 0x004fe2000c101104 */
[----:B------:R-:W-:Y:S05]  /*05b0*/  EXIT ;  /* 0x000000000000794d */ /* 0x000fea0003800000 */
.L_x_0:
[----:B------:R-:W-:-:S00]  /*05c0*/  BRA `(.L_x_0) ;  /* 0xfffffffc00fc7947 */ /* 0x000fc0000383ffff */
[----:B------:R-:W-:-:S00]  /*05d0*/  NOP ;  /* 0x0000000000007918 */ /* 0x000fc00000000000 */
        /* <DEDUP_REMOVED lines=10> */
.L_x_1:


//--------------------- .nv.shared.reserved.0     --------------------------
	.section	.nv.shared.reserved.0,"aw",@nobits
	.weak		__nv_reservedSMEM_offset_0_alias
	.size		__nv_reservedSMEM_offset_0_alias, 0, 64
	.other		__nv_reservedSMEM_offset_0_alias,@"STO_CUDA_RESERVED_SHARED STV_DEFAULT"
__nv_reservedSMEM_offset_0_alias:
	.zero		0
	.zero		64


//--------------------- .nv.constant0.RGBA_to_RGBAP --------------------------
	.section	.nv.constant0.RGBA_to_RGBAP,"a",@progbits
	.sectionflags	@""
	.align	4
.nv.constant0.RGBA_to_RGBAP:
	.zero		968


//--------------------- SYMBOLS --------------------------

	.type		.nv.reservedSmem.offset0,@object
	.size		.nv.reservedSmem.offset0,0x4
